//
// Generated by NVIDIA NVVM Compiler
//
// Compiler Build ID: CL-36424714
// Cuda compilation tools, release 13.0, V13.0.88
// Based on NVVM 20.0.0
//

.version 9.0
.target sm_100
.address_size 64

	// .globl	pocl_add32

.visible .entry pocl_add32(
	.param .u64 .ptr .align 1 pocl_add32_param_0,
	.param .u64 .ptr .align 1 pocl_add32_param_1,
	.param .u64 .ptr .align 1 pocl_add32_param_2
)
{
	.reg .b32 	%r<8>;
	.reg .b64 	%rd<11>;

	ld.param.u64 	%rd1, [pocl_add32_param_0];
	ld.param.u64 	%rd2, [pocl_add32_param_1];
	ld.param.u64 	%rd3, [pocl_add32_param_2];
	cvta.to.global.u64 	%rd4, %rd3;
	cvta.to.global.u64 	%rd5, %rd2;
	cvta.to.global.u64 	%rd6, %rd1;
	mov.u32 	%r1, %ctaid.x;
	mov.u32 	%r2, %ntid.x;
	mov.u32 	%r3, %tid.x;
	mad.lo.s32 	%r4, %r1, %r2, %r3;
	mul.wide.u32 	%rd7, %r4, 4;
	add.s64 	%rd8, %rd6, %rd7;
	ld.global.u32 	%r5, [%rd8];
	add.s64 	%rd9, %rd5, %rd7;
	ld.global.u32 	%r6, [%rd9];
	add.s32 	%r7, %r6, %r5;
	add.s64 	%rd10, %rd4, %rd7;
	st.global.u32 	[%rd10], %r7;
	ret;

}
	// .globl	pocl_mul32
.visible .entry pocl_mul32(
	.param .u64 .ptr .align 1 pocl_mul32_param_0,
	.param .u64 .ptr .align 1 pocl_mul32_param_1,
	.param .u64 .ptr .align 1 pocl_mul32_param_2
)
{
	.reg .b32 	%r<8>;
	.reg .b64 	%rd<11>;

	ld.param.u64 	%rd1, [pocl_mul32_param_0];
	ld.param.u64 	%rd2, [pocl_mul32_param_1];
	ld.param.u64 	%rd3, [pocl_mul32_param_2];
	cvta.to.global.u64 	%rd4, %rd3;
	cvta.to.global.u64 	%rd5, %rd2;
	cvta.to.global.u64 	%rd6, %rd1;
	mov.u32 	%r1, %ctaid.x;
	mov.u32 	%r2, %ntid.x;
	mov.u32 	%r3, %tid.x;
	mad.lo.s32 	%r4, %r1, %r2, %r3;
	mul.wide.u32 	%rd7, %r4, 4;
	add.s64 	%rd8, %rd6, %rd7;
	ld.global.u32 	%r5, [%rd8];
	add.s64 	%rd9, %rd5, %rd7;
	ld.global.u32 	%r6, [%rd9];
	mul.lo.s32 	%r7, %r6, %r5;
	add.s64 	%rd10, %rd4, %rd7;
	st.global.u32 	[%rd10], %r7;
	ret;

}
	// .globl	pocl_dnn_conv2d_int8_relu
.visible .entry pocl_dnn_conv2d_int8_relu(
	.param .u64 .ptr .align 1 pocl_dnn_conv2d_int8_relu_param_0,
	.param .u64 .ptr .align 1 pocl_dnn_conv2d_int8_relu_param_1,
	.param .u64 .ptr .align 1 pocl_dnn_conv2d_int8_relu_param_2,
	.param .u64 .ptr .align 1 pocl_dnn_conv2d_int8_relu_param_3,
	.param .u64 .ptr .align 1 pocl_dnn_conv2d_int8_relu_param_4,
	.param .u64 .ptr .align 1 pocl_dnn_conv2d_int8_relu_param_5,
	.param .u64 .ptr .align 1 pocl_dnn_conv2d_int8_relu_param_6,
	.param .u64 .ptr .align 1 pocl_dnn_conv2d_int8_relu_param_7
)
{
	.reg .b32 	%r<10>;
	.reg .b64 	%rd<17>;

	ld.param.u64 	%rd1, [pocl_dnn_conv2d_int8_relu_param_3];
	ld.param.u64 	%rd2, [pocl_dnn_conv2d_int8_relu_param_4];
	ld.param.u64 	%rd3, [pocl_dnn_conv2d_int8_relu_param_5];
	ld.param.u64 	%rd4, [pocl_dnn_conv2d_int8_relu_param_6];
	ld.param.u64 	%rd5, [pocl_dnn_conv2d_int8_relu_param_7];
	cvta.to.global.u64 	%rd6, %rd4;
	cvta.to.global.u64 	%rd7, %rd3;
	cvta.to.global.u64 	%rd8, %rd5;
	cvta.to.global.u64 	%rd9, %rd2;
	cvta.to.global.u64 	%rd10, %rd1;
	mov.u32 	%r1, %ctaid.x;
	mov.u32 	%r2, %ntid.x;
	mov.u32 	%r3, %tid.x;
	mad.lo.s32 	%r4, %r1, %r2, %r3;
	mul.wide.u32 	%rd11, %r4, 4;
	add.s64 	%rd12, %rd10, %rd11;
	ld.global.nc.u32 	%r5, [%rd12];
	add.s64 	%rd13, %rd9, %rd11;
	ld.global.nc.u32 	%r6, [%rd13];
	mul.lo.s32 	%r7, %r6, %r5;
	add.s64 	%rd14, %rd8, %rd11;
	st.global.u32 	[%rd14], %r7;
	add.s64 	%rd15, %rd7, %rd11;
	ld.global.nc.u32 	%r8, [%rd15];
	mul.lo.s32 	%r9, %r5, %r8;
	add.s64 	%rd16, %rd6, %rd11;
	st.global.u32 	[%rd16], %r9;
	ret;

}


// ===== COMPILED SASS (sm_100) =====

	.target	sm_100

	.elftype	@"ET_EXEC"


//--------------------- .note.nv.tkinfo           --------------------------
	.section	.note.nv.tkinfo,"",@"SHT_NOTE"
	.sectionflags	@"SHF_NOTE_NV_TKINFO"
	.tkinfo
        /*0018*/ 	.word	0x00000002
        /*0030*/ 	.string	""
        /*0030*/ 	.string	"ptxas"
        /*0030*/ 	.string	"Cuda compilation tools, release 13.0, V13.0.88"
        /*0030*/ 	.string	"Build cuda_13.0.r13.0/compiler.36424714_0"
        /*0030*/ 	.string	"-arch sm_100 -m 64 "



//--------------------- .note.nv.cuinfo           --------------------------
	.section	.note.nv.cuinfo,"",@"SHT_NOTE"
	.sectionflags	@"SHF_NOTE_NV_CUINFO"
        /*0018*/ 	.short	0x0002
        /*001a*/ 	.short	0x0064
        /*001c*/ 	.short	0x0082
	.zero		2


//--------------------- .nv.info                  --------------------------
	.section	.nv.info,"",@"SHT_CUDA_INFO"
	.align	4


	//----- nvinfo : EIATTR_REGCOUNT
	.align		4
        /*0000*/ 	.byte	0x04, 0x2f
        /*0002*/ 	.short	(.L_1 - .L_0)
	.align		4
.L_0:
        /*0004*/ 	.word	index@(pocl_add32)
        /*0008*/ 	.word	0x0000000c


	//----- nvinfo : EIATTR_FRAME_SIZE
	.align		4
.L_1:
        /*000c*/ 	.byte	0x04, 0x11
        /*000e*/ 	.short	(.L_3 - .L_2)
	.align		4
.L_2:
        /*0010*/ 	.word	index@(pocl_add32)
        /*0014*/ 	.word	0x00000000


	//----- nvinfo : EIATTR_REGCOUNT
	.align		4
.L_3:
        /*0018*/ 	.byte	0x04, 0x2f
        /*001a*/ 	.short	(.L_5 - .L_4)
	.align		4
.L_4:
        /*001c*/ 	.word	index@(pocl_mul32)
        /*0020*/ 	.word	0x0000000c


	//----- nvinfo : EIATTR_FRAME_SIZE
	.align		4
.L_5:
        /*0024*/ 	.byte	0x04, 0x11
        /*0026*/ 	.short	(.L_7 - .L_6)
	.align		4
.L_6:
        /*0028*/ 	.word	index@(pocl_mul32)
        /*002c*/ 	.word	0x00000000


	//----- nvinfo : EIATTR_REGCOUNT
	.align		4
.L_7:
        /*0030*/ 	.byte	0x04, 0x2f
        /*0032*/ 	.short	(.L_9 - .L_8)
	.align		4
.L_8:
        /*0034*/ 	.word	index@(pocl_dnn_conv2d_int8_relu)
        /*0038*/ 	.word	0x00000014


	//----- nvinfo : EIATTR_FRAME_SIZE
	.align		4
.L_9:
        /*003c*/ 	.byte	0x04, 0x11
        /*003e*/ 	.short	(.L_11 - .L_10)
	.align		4
.L_10:
        /*0040*/ 	.word	index@(pocl_dnn_conv2d_int8_relu)
        /*0044*/ 	.word	0x00000000


	//----- nvinfo : EIATTR_MIN_STACK_SIZE
	.align		4
.L_11:
        /*0048*/ 	.byte	0x04, 0x12
        /*004a*/ 	.short	(.L_13 - .L_12)
	.align		4
.L_12:
        /*004c*/ 	.word	index@(pocl_dnn_conv2d_int8_relu)
        /*0050*/ 	.word	0x00000000


	//----- nvinfo : EIATTR_MIN_STACK_SIZE
	.align		4
.L_13:
        /*0054*/ 	.byte	0x04, 0x12
        /*0056*/ 	.short	(.L_15 - .L_14)
	.align		4
.L_14:
        /*0058*/ 	.word	index@(pocl_mul32)
        /*005c*/ 	.word	0x00000000


	//----- nvinfo : EIATTR_MIN_STACK_SIZE
	.align		4
.L_15:
        /*0060*/ 	.byte	0x04, 0x12
        /*0062*/ 	.short	(.L_17 - .L_16)
	.align		4
.L_16:
        /*0064*/ 	.word	index@(pocl_add32)
        /*0068*/ 	.word	0x00000000
.L_17:


//--------------------- .nv.compat                --------------------------
	.section	.nv.compat,"",@"SHT_CUDA_COMPAT_INFO"
	.align	4
        /*0000*/ 	.byte	0x02, 0x09, 0x00, 0x00, 0x02, 0x02, 0x01, 0x00, 0x02, 0x05, 0x05, 0x00, 0x03, 0x07, 0x01, 0x01
        /*0010*/ 	.byte	0x02, 0x03, 0x00, 0x00, 0x02, 0x06, 0x01, 0x00, 0x04, 0x0b, 0x08, 0x00, 0x09, 0x00, 0x00, 0x00
        /*0020*/ 	.byte	0x00, 0x00, 0x00, 0x00


//--------------------- .nv.info.pocl_dnn_conv2d_int8_relu --------------------------
	.section	.nv.info.pocl_dnn_conv2d_int8_relu,"",@"SHT_CUDA_INFO"
	.sectionflags	@""
	.align	4


	//----- nvinfo : EIATTR_CUDA_API_VERSION
	.align		4
        /*0000*/ 	.byte	0x04, 0x37
        /*0002*/ 	.short	(.L_19 - .L_18)
.L_18:
        /*0004*/ 	.word	0x00000082


	//----- nvinfo : EIATTR_KPARAM_INFO
	.align		4
.L_19:
        /*0008*/ 	.byte	0x04, 0x17
        /*000a*/ 	.short	(.L_21 - .L_20)
.L_20:
        /*000c*/ 	.word	0x00000000
        /*0010*/ 	.short	0x0007
        /*0012*/ 	.short	0x0038
        /*0014*/ 	.byte	0x00, 0xf5, 0x21, 0x00


	//----- nvinfo : EIATTR_KPARAM_INFO
	.align		4
.L_21:
        /*0018*/ 	.byte	0x04, 0x17
        /*001a*/ 	.short	(.L_23 - .L_22)
.L_22:
        /*001c*/ 	.word	0x00000000
        /*0020*/ 	.short	0x0006
        /*0022*/ 	.short	0x0030
        /*0024*/ 	.byte	0x00, 0xf5, 0x21, 0x00


	//----- nvinfo : EIATTR_KPARAM_INFO
	.align		4
.L_23:
        /*0028*/ 	.byte	0x04, 0x17
        /*002a*/ 	.short	(.L_25 - .L_24)
.L_24:
        /*002c*/ 	.word	0x00000000
        /*0030*/ 	.short	0x0005
        /*0032*/ 	.short	0x0028
        /*0034*/ 	.byte	0x00, 0xf5, 0x21, 0x00


	//----- nvinfo : EIATTR_KPARAM_INFO
	.align		4
.L_25:
        /*0038*/ 	.byte	0x04, 0x17
        /*003a*/ 	.short	(.L_27 - .L_26)
.L_26:
        /*003c*/ 	.word	0x00000000
        /*0040*/ 	.short	0x0004
        /*0042*/ 	.short	0x0020
        /*0044*/ 	.byte	0x00, 0xf5, 0x21, 0x00


	//----- nvinfo : EIATTR_KPARAM_INFO
	.align		4
.L_27:
        /*0048*/ 	.byte	0x04, 0x17
        /*004a*/ 	.short	(.L_29 - .L_28)
.L_28:
        /*004c*/ 	.word	0x00000000
        /*0050*/ 	.short	0x0003
        /*0052*/ 	.short	0x0018
        /*0054*/ 	.byte	0x00, 0xf5, 0x21, 0x00


	//----- nvinfo : EIATTR_KPARAM_INFO
	.align		4
.L_29:
        /*0058*/ 	.byte	0x04, 0x17
        /*005a*/ 	.short	(.L_31 - .L_30)
.L_30:
        /*005c*/ 	.word	0x00000000
        /*0060*/ 	.short	0x0002
        /*0062*/ 	.short	0x0010
        /*0064*/ 	.byte	0x00, 0xf5, 0x21, 0x00


	//----- nvinfo : EIATTR_KPARAM_INFO
	.align		4
.L_31:
        /*0068*/ 	.byte	0x04, 0x17
        /*006a*/ 	.short	(.L_33 - .L_32)
.L_32:
        /*006c*/ 	.word	0x00000000
        /*0070*/ 	.short	0x0001
        /*0072*/ 	.short	0x0008
        /*0074*/ 	.byte	0x00, 0xf5, 0x21, 0x00


	//----- nvinfo : EIATTR_KPARAM_INFO
	.align		4
.L_33:
        /*0078*/ 	.byte	0x04, 0x17
        /*007a*/ 	.short	(.L_35 - .L_34)
.L_34:
        /*007c*/ 	.word	0x00000000
        /*0080*/ 	.short	0x0000
        /*0082*/ 	.short	0x0000
        /*0084*/ 	.byte	0x00, 0xf5, 0x21, 0x00


	//----- nvinfo : EIATTR_SPARSE_MMA_MASK
	.align		4
.L_35:
        /*0088*/ 	.byte	0x03, 0x50
        /*008a*/ 	.short	0x0000


	//----- nvinfo : EIATTR_MAXREG_COUNT
	.align		4
        /*008c*/ 	.byte	0x03, 0x1b
        /*008e*/ 	.short	0x00ff


	//----- nvinfo : EIATTR_MERCURY_ISA_VERSION
	.align		4
        /*0090*/ 	.byte	0x03, 0x5f
        /*0092*/ 	.short	0x0101


	//----- nvinfo : EIATTR_VRC_CTA_INIT_COUNT
	.align		4
        /*0094*/ 	.byte	0x02, 0x4a
	.zero		1
	.zero		1


	//----- nvinfo : EIATTR_EXIT_INSTR_OFFSETS
	.align		4
        /*0098*/ 	.byte	0x04, 0x1c
        /*009a*/ 	.short	(.L_37 - .L_36)


	//   ....[0]....
.L_36:
        /*009c*/ 	.word	0x00000170


	//----- nvinfo : EIATTR_CBANK_PARAM_SIZE
	.align		4
.L_37:
        /*00a0*/ 	.byte	0x03, 0x19
        /*00a2*/ 	.short	0x0040


	//----- nvinfo : EIATTR_PARAM_CBANK
	.align		4
        /*00a4*/ 	.byte	0x04, 0x0a
        /*00a6*/ 	.short	(.L_39 - .L_38)
	.align		4
.L_38:
        /*00a8*/ 	.word	index@(.nv.constant0.pocl_dnn_conv2d_int8_relu)
        /*00ac*/ 	.short	0x0380
        /*00ae*/ 	.short	0x0040


	//----- nvinfo : EIATTR_SW_WAR
	.align		4
.L_39:
        /*00b0*/ 	.byte	0x04, 0x36
        /*00b2*/ 	.short	(.L_41 - .L_40)
.L_40:
        /*00b4*/ 	.word	0x00000008
.L_41:


//--------------------- .nv.info.pocl_mul32       --------------------------
	.section	.nv.info.pocl_mul32,"",@"SHT_CUDA_INFO"
	.sectionflags	@""
	.align	4


	//----- nvinfo : EIATTR_CUDA_API_VERSION
	.align		4
        /*0000*/ 	.byte	0x04, 0x37
        /*0002*/ 	.short	(.L_43 - .L_42)
.L_42:
        /*0004*/ 	.word	0x00000082


	//----- nvinfo : EIATTR_KPARAM_INFO
	.align		4
.L_43:
        /*0008*/ 	.byte	0x04, 0x17
        /*000a*/ 	.short	(.L_45 - .L_44)
.L_44:
        /*000c*/ 	.word	0x00000000
        /*0010*/ 	.short	0x0002
        /*0012*/ 	.short	0x0010
        /*0014*/ 	.byte	0x00, 0xf5, 0x21, 0x00


	//----- nvinfo : EIATTR_KPARAM_INFO
	.align		4
.L_45:
        /*0018*/ 	.byte	0x04, 0x17
        /*001a*/ 	.short	(.L_47 - .L_46)
.L_46:
        /*001c*/ 	.word	0x00000000
        /*0020*/ 	.short	0x0001
        /*0022*/ 	.short	0x0008
        /*0024*/ 	.byte	0x00, 0xf5, 0x21, 0x00


	//----- nvinfo : EIATTR_KPARAM_INFO
	.align		4
.L_47:
        /*0028*/ 	.byte	0x04, 0x17
        /*002a*/ 	.short	(.L_49 - .L_48)
.L_48:
        /*002c*/ 	.word	0x00000000
        /*0030*/ 	.short	0x0000
        /*0032*/ 	.short	0x0000
        /*0034*/ 	.byte	0x00, 0xf5, 0x21, 0x00


	//----- nvinfo : EIATTR_SPARSE_MMA_MASK
	.align		4
.L_49:
        /*0038*/ 	.byte	0x03, 0x50
        /*003a*/ 	.short	0x0000


	//----- nvinfo : EIATTR_MAXREG_COUNT
	.align		4
        /*003c*/ 	.byte	0x03, 0x1b
        /*003e*/ 	.short	0x00ff


	//----- nvinfo : EIATTR_MERCURY_ISA_VERSION
	.align		4
        /*0040*/ 	.byte	0x03, 0x5f
        /*0042*/ 	.short	0x0101


	//----- nvinfo : EIATTR_VRC_CTA_INIT_COUNT
	.align		4
        /*0044*/ 	.byte	0x02, 0x4a
	.zero		1
	.zero		1


	//----- nvinfo : EIATTR_EXIT_INSTR_OFFSETS
	.align		4
        /*0048*/ 	.byte	0x04, 0x1c
        /*004a*/ 	.short	(.L_51 - .L_50)


	//   ....[0]....
.L_50:
        /*004c*/ 	.word	0x00000100


	//----- nvinfo : EIATTR_CBANK_PARAM_SIZE
	.align		4
.L_51:
        /*0050*/ 	.byte	0x03, 0x19
        /*0052*/ 	.short	0x0018


	//----- nvinfo : EIATTR_PARAM_CBANK
	.align		4
        /*0054*/ 	.byte	0x04, 0x0a
        /*0056*/ 	.short	(.L_53 - .L_52)
	.align		4
.L_52:
        /*0058*/ 	.word	index@(.nv.constant0.pocl_mul32)
        /*005c*/ 	.short	0x0380
        /*005e*/ 	.short	0x0018


	//----- nvinfo : EIATTR_SW_WAR
	.align		4
.L_53:
        /*0060*/ 	.byte	0x04, 0x36
        /*0062*/ 	.short	(.L_55 - .L_54)
.L_54:
        /*0064*/ 	.word	0x00000008
.L_55:


//--------------------- .nv.info.pocl_add32       --------------------------
	.section	.nv.info.pocl_add32,"",@"SHT_CUDA_INFO"
	.sectionflags	@""
	.align	4


	//----- nvinfo : EIATTR_CUDA_API_VERSION
	.align		4
        /*0000*/ 	.byte	0x04, 0x37
        /*0002*/ 	.short	(.L_57 - .L_56)
.L_56:
        /*0004*/ 	.word	0x00000082


	//----- nvinfo : EIATTR_KPARAM_INFO
	.align		4
.L_57:
        /*0008*/ 	.byte	0x04, 0x17
        /*000a*/ 	.short	(.L_59 - .L_58)
.L_58:
        /*000c*/ 	.word	0x00000000
        /*0010*/ 	.short	0x0002
        /*0012*/ 	.short	0x0010
        /*0014*/ 	.byte	0x00, 0xf5, 0x21, 0x00


	//----- nvinfo : EIATTR_KPARAM_INFO
	.align		4
.L_59:
        /*0018*/ 	.byte	0x04, 0x17
        /*001a*/ 	.short	(.L_61 - .L_60)
.L_60:
        /*001c*/ 	.word	0x00000000
        /*0020*/ 	.short	0x0001
        /*0022*/ 	.short	0x0008
        /*0024*/ 	.byte	0x00, 0xf5, 0x21, 0x00


	//----- nvinfo : EIATTR_KPARAM_INFO
	.align		4
.L_61:
        /*0028*/ 	.byte	0x04, 0x17
        /*002a*/ 	.short	(.L_63 - .L_62)
.L_62:
        /*002c*/ 	.word	0x00000000
        /*0030*/ 	.short	0x0000
        /*0032*/ 	.short	0x0000
        /*0034*/ 	.byte	0x00, 0xf5, 0x21, 0x00


	//----- nvinfo : EIATTR_SPARSE_MMA_MASK
	.align		4
.L_63:
        /*0038*/ 	.byte	0x03, 0x50
        /*003a*/ 	.short	0x0000


	//----- nvinfo : EIATTR_MAXREG_COUNT
	.align		4
        /*003c*/ 	.byte	0x03, 0x1b
        /*003e*/ 	.short	0x00ff


	//----- nvinfo : EIATTR_MERCURY_ISA_VERSION
	.align		4
        /*0040*/ 	.byte	0x03, 0x5f
        /*0042*/ 	.short	0x0101


	//----- nvinfo : EIATTR_VRC_CTA_INIT_COUNT
	.align		4
        /*0044*/ 	.byte	0x02, 0x4a
	.zero		1
	.zero		1


	//----- nvinfo : EIATTR_EXIT_INSTR_OFFSETS
	.align		4
        /*0048*/ 	.byte	0x04, 0x1c
        /*004a*/ 	.short	(.L_65 - .L_64)


	//   ....[0]....
.L_64:
        /*004c*/ 	.word	0x00000100


	//----- nvinfo : EIATTR_CBANK_PARAM_SIZE
	.align		4
.L_65:
        /*0050*/ 	.byte	0x03, 0x19
        /*0052*/ 	.short	0x0018


	//----- nvinfo : EIATTR_PARAM_CBANK
	.align		4
        /*0054*/ 	.byte	0x04, 0x0a
        /*0056*/ 	.short	(.L_67 - .L_66)
	.align		4
.L_66:
        /*0058*/ 	.word	index@(.nv.constant0.pocl_add32)
        /*005c*/ 	.short	0x0380
        /*005e*/ 	.short	0x0018


	//----- nvinfo : EIATTR_SW_WAR
	.align		4
.L_67:
        /*0060*/ 	.byte	0x04, 0x36
        /*0062*/ 	.short	(.L_69 - .L_68)
.L_68:
        /*0064*/ 	.word	0x00000008
.L_69:


//--------------------- .nv.callgraph             --------------------------
	.section	.nv.callgraph,"",@"SHT_CUDA_CALLGRAPH"
	.align	4
	.sectionentsize	8
	.align		4
        /*0000*/ 	.word	0x00000000
	.align		4
        /*0004*/ 	.word	0xffffffff
	.align		4
        /*0008*/ 	.word	0x00000000
	.align		4
        /*000c*/ 	.word	0xfffffffe
	.align		4
        /*0010*/ 	.word	0x00000000
	.align		4
        /*0014*/ 	.word	0xfffffffd
	.align		4
        /*0018*/ 	.word	0x00000000
	.align		4
        /*001c*/ 	.word	0xfffffffc


//--------------------- .text.pocl_dnn_conv2d_int8_relu --------------------------
	.section	.text.pocl_dnn_conv2d_int8_relu,"ax",@progbits
	.align	128
        .global         pocl_dnn_conv2d_int8_relu
        .type           pocl_dnn_conv2d_int8_relu,@function
        .size           pocl_dnn_conv2d_int8_relu,(.L_x_3 - pocl_dnn_conv2d_int8_relu)
        .other          pocl_dnn_conv2d_int8_relu,@"STO_CUDA_ENTRY STV_DEFAULT"
pocl_dnn_conv2d_int8_relu:
.text.pocl_dnn_conv2d_int8_relu:
[----:B------:R-:W-:Y:S01]  /*0000*/  LDC R1, c[0x0][0x37c] ;  /* 0x0000df00ff017b82 */ /* 0x000fe20000000800 */
[----:B------:R-:W0:Y:S07]  /*0010*/  S2R R0, SR_TID.X ;  /* 0x0000000000007919 */ /* 0x000e2e0000002100 */
[----:B------:R-:W0:Y:S01]  /*0020*/  S2UR UR6, SR_CTAID.X ;  /* 0x00000000000679c3 */ /* 0x000e220000002500 */
[----:B------:R-:W1:Y:S07]  /*0030*/  LDCU.64 UR4, c[0x0][0x358] ;  /* 0x00006b00ff0477ac */ /* 0x000e6e0008000a00 */
[----:B------:R-:W0:Y:S08]  /*0040*/  LDC R13, c[0x0][0x360] ;  /* 0x0000d800ff0d7b82 */ /* 0x000e300000000800 */
[----:B------:R-:W2:Y:S08]  /*0050*/  LDC.64 R2, c[0x0][0x398] ;  /* 0x0000e600ff027b82 */ /* 0x000eb00000000a00 */
[----:B------:R-:W3:Y:S08]  /*0060*/  LDC.64 R4, c[0x0][0x3a0] ;  /* 0x0000e800ff047b82 */ /* 0x000ef00000000a00 */
[----:B------:R-:W4:Y:S01]  /*0070*/  LDC.64 R8, c[0x0][0x3a8] ;  /* 0x0000ea00ff087b82 */ /* 0x000f220000000a00 */
[----:B0-----:R-:W-:-:S04]  /*0080*/  IMAD R13, R13, UR6, R0 ;  /* 0x000000060d0d7c24 */ /* 0x001fc8000f8e0200 */
[----:B--2---:R-:W-:-:S03]  /*0090*/  IMAD.WIDE.U32 R2, R13, 0x4, R2 ;  /* 0x000000040d027825 */ /* 0x004fc600078e0002 */
[----:B------:R-:W0:Y:S03]  /*00a0*/  LDC.64 R6, c[0x0][0x3b8] ;  /* 0x0000ee00ff067b82 */ /* 0x000e260000000a00 */
[----:B-1----:R-:W2:Y:S01]  /*00b0*/  LDG.E.CONSTANT R2, desc[UR4][R2.64] ;  /* 0x0000000402027981 */ /* 0x002ea2000c1e9900 */
[----:B---3--:R-:W-:-:S04]  /*00c0*/  IMAD.WIDE.U32 R4, R13, 0x4, R4 ;  /* 0x000000040d047825 */ /* 0x008fc800078e0004 */
[----:B------:R-:W1:Y:S02]  /*00d0*/  LDC.64 R10, c[0x0][0x3b0] ;  /* 0x0000ec00ff0a7b82 */ /* 0x000e640000000a00 */
[----:B------:R-:W2:Y:S01]  /*00e0*/  LDG.E.CONSTANT R5, desc[UR4][R4.64] ;  /* 0x0000000404057981 */ /* 0x000ea2000c1e9900 */
[----:B----4-:R-:W-:-:S06]  /*00f0*/  IMAD.WIDE.U32 R8, R13, 0x4, R8 ;  /* 0x000000040d087825 */ /* 0x010fcc00078e0008 */
[----:B------:R-:W3:Y:S01]  /*0100*/  LDG.E.CONSTANT R9, desc[UR4][R8.64] ;  /* 0x0000000408097981 */ /* 0x000ee2000c1e9900 */
[----:B0-----:R-:W-:-:S04]  /*0110*/  IMAD.WIDE.U32 R6, R13, 0x4, R6 ;  /* 0x000000040d067825 */ /* 0x001fc800078e0006 */
[----:B-1----:R-:W-:-:S04]  /*0120*/  IMAD.WIDE.U32 R10, R13, 0x4, R10 ;  /* 0x000000040d0a7825 */ /* 0x002fc800078e000a */
[C---:B--2---:R-:W-:Y:S02]  /*0130*/  IMAD R15, R2.reuse, R5, RZ ;  /* 0x00000005020f7224 */ /* 0x044fe400078e02ff */
[----:B---3--:R-:W-:-:S03]  /*0140*/  IMAD R17, R2, R9, RZ ;  /* 0x0000000902117224 */ /* 0x008fc600078e02ff */
[----:B------:R-:W-:Y:S04]  /*0150*/  STG.E desc[UR4][R6.64], R15 ;  /* 0x0000000f06007986 */ /* 0x000fe8000c101904 */
[----:B------:R-:W-:Y:S01]  /*0160*/  STG.E desc[UR4][R10.64], R17 ;  /* 0x000000110a007986 */ /* 0x000fe2000c101904 */
[----:B------:R-:W-:Y:S05]  /*0170*/  EXIT ;  /* 0x000000000000794d */ /* 0x000fea0003800000 */
.L_x_0:
[----:B------:R-:W-:-:S00]  /*0180*/  BRA `(.L_x_0) ;  /* 0xfffffffc00fc7947 */ /* 0x000fc0000383ffff */
[----:B------:R-:W-:-:S00]  /*0190*/  NOP ;  /* 0x0000000000007918 */ /* 0x000fc00000000000 */
        /* <DEDUP_REMOVED lines=14> */
.L_x_3:


//--------------------- .text.pocl_mul32          --------------------------
	.section	.text.pocl_mul32,"ax",@progbits
	.align	128
        .global         pocl_mul32
        .type           pocl_mul32,@function
        .size           pocl_mul32,(.L_x_4 - pocl_mul32)
        .other          pocl_mul32,@"STO_CUDA_ENTRY STV_DEFAULT"
pocl_mul32:
.text.pocl_mul32:
[----:B------:R-:W-:Y:S01]  /*0000*/  LDC R1, c[0x0][0x37c] ;  /* 0x0000df00ff017b82 */ /* 0x000fe20000000800 */
[----:B------:R-:W0:Y:S07]  /*0010*/  S2R R0, SR_TID.X ;  /* 0x0000000000007919 */ /* 0x000e2e0000002100 */
[----:B------:R-:W0:Y:S01]  /*0020*/  S2UR UR6, SR_CTAID.X ;  /* 0x00000000000679c3 */ /* 0x000e220000002500 */
[----:B------:R-:W1:Y:S07]  /*0030*/  LDCU.64 UR4, c[0x0][0x358] ;  /* 0x00006b00ff0477ac */ /* 0x000e6e0008000a00 */
[----:B------:R-:W0:Y:S08]  /*0040*/  LDC R9, c[0x0][0x360] ;  /* 0x0000d800ff097b82 */ /* 0x000e300000000800 */
[----:B------:R-:W2:Y:S08]  /*0050*/  LDC.64 R2, c[0x0][0x380] ;  /* 0x0000e000ff027b82 */ /* 0x000eb00000000a00 */
[----:B------:R-:W3:Y:S01]  /*0060*/  LDC.64 R4, c[0x0][0x388] ;  /* 0x0000e200ff047b82 */ /* 0x000ee20000000a00 */
[----:B0-----:R-:W-:-:S07]  /*0070*/  IMAD R9, R9, UR6, R0 ;  /* 0x0000000609097c24 */ /* 0x001fce000f8e0200 */
[----:B------:R-:W0:Y:S01]  /*0080*/  LDC.64 R6, c[0x0][0x390] ;  /* 0x0000e400ff067b82 */ /* 0x000e220000000a00 */
[----:B--2---:R-:W-:-:S06]  /*0090*/  IMAD.WIDE.U32 R2, R9, 0x4, R2 ;  /* 0x0000000409027825 */ /* 0x004fcc00078e0002 */
[----:B-1----:R-:W2:Y:S01]  /*00a0*/  LDG.E R2, desc[UR4][R2.64] ;  /* 0x0000000402027981 */ /* 0x002ea2000c1e1900 */
[----:B---3--:R-:W-:-:S06]  /*00b0*/  IMAD.WIDE.U32 R4, R9, 0x4, R4 ;  /* 0x0000000409047825 */ /* 0x008fcc00078e0004 */
[----:B------:R-:W2:Y:S01]  /*00c0*/  LDG.E R5, desc[UR4][R4.64] ;  /* 0x0000000404057981 */ /* 0x000ea2000c1e1900 */
[----:B0-----:R-:W-:-:S04]  /*00d0*/  IMAD.WIDE.U32 R6, R9, 0x4, R6 ;  /* 0x0000000409067825 */ /* 0x001fc800078e0006 */
[----:B--2---:R-:W-:-:S05]  /*00e0*/  IMAD R9, R2, R5, RZ ;  /* 0x0000000502097224 */ /* 0x004fca00078e02ff */
[----:B------:R-:W-:Y:S01]  /*00f0*/  STG.E desc[UR4][R6.64], R9 ;  /* 0x0000000906007986 */ /* 0x000fe2000c101904 */
[----:B------:R-:W-:Y:S05]  /*0100*/  EXIT ;  /* 0x000000000000794d */ /* 0x000fea0003800000 */
.L_x_1:
        /* <DEDUP_REMOVED lines=15> */
.L_x_4:


//--------------------- .text.pocl_add32          --------------------------
	.section	.text.pocl_add32,"ax",@progbits
	.align	128
        .global         pocl_add32
        .type           pocl_add32,@function
        .size           pocl_add32,(.L_x_5 - pocl_add32)
        .other          pocl_add32,@"STO_CUDA_ENTRY STV_DEFAULT"
pocl_add32:
.text.pocl_add32:
        /* <DEDUP_REMOVED lines=13> */
[----:B0-----:R-:W-:Y:S01]  /*00d0*/  IMAD.WIDE.U32 R6, R9, 0x4, R6 ;  /* 0x0000000409067825 */ /* 0x001fe200078e0006 */
[----:B--2---:R-:W-:-:S05]  /*00e0*/  IADD3 R9, PT, PT, R2, R5, RZ ;  /* 0x0000000502097210 */ /* 0x004fca0007ffe0ff */
[----:B------:R-:W-:Y:S01]  /*00f0*/  STG.E desc[UR4][R6.64], R9 ;  /* 0x0000000906007986 */ /* 0x000fe2000c101904 */
[----:B------:R-:W-:Y:S05]  /*0100*/  EXIT ;  /* 0x000000000000794d */ /* 0x000fea0003800000 */
.L_x_2:
        /* <DEDUP_REMOVED lines=15> */
.L_x_5:


//--------------------- .nv.shared.reserved.0     --------------------------
	.section	.nv.shared.reserved.0,"aw",@nobits
	.weak		__nv_reservedSMEM_offset_0_alias
	.size		__nv_reservedSMEM_offset_0_alias, 0, 64
	.other		__nv_reservedSMEM_offset_0_alias,@"STO_CUDA_RESERVED_SHARED STV_DEFAULT"
__nv_reservedSMEM_offset_0_alias:
	.zero		0
	.zero		64


//--------------------- .nv.constant0.pocl_dnn_conv2d_int8_relu --------------------------
	.section	.nv.constant0.pocl_dnn_conv2d_int8_relu,"a",@progbits
	.sectionflags	@""
	.align	4
.nv.constant0.pocl_dnn_conv2d_int8_relu:
	.zero		960


//--------------------- .nv.constant0.pocl_mul32  --------------------------
	.section	.nv.constant0.pocl_mul32,"a",@progbits
	.sectionflags	@""
	.align	4
.nv.constant0.pocl_mul32:
	.zero		920


//--------------------- .nv.constant0.pocl_add32  --------------------------
	.section	.nv.constant0.pocl_add32,"a",@progbits
	.sectionflags	@""
	.align	4
.nv.constant0.pocl_add32:
	.zero		920


//--------------------- SYMBOLS --------------------------

	.type		.nv.reservedSmem.offset0,@object
	.size		.nv.reservedSmem.offset0,0x4
